	.headerflags	@"EF_CUDA_TEXMODE_UNIFIED EF_CUDA_64BIT_ADDRESS EF_CUDA_ACCELERATORS EF_CUDA_SM90 EF_CUDA_VIRTUAL_SM(EF_CUDA_SM90)"
	.elftype	@"ET_EXEC"


//--------------------- .nv.info                  --------------------------
	.section	.nv.info,"",@"SHT_CUDA_INFO"
	.align	4


	//----- nvinfo : EIATTR_REGCOUNT
	.align		4
        /*0000*/ 	.byte	0x04, 0x2f
        /*0002*/ 	.short	(.L_1 - .L_0)
	.align		4
.L_0:
        /*0004*/ 	.word	index@(triton_poi_fused_add_div_mul_pow_sub_1)
        /*0008*/ 	.word	0x00000020


	//----- nvinfo : EIATTR_MIN_STACK_SIZE
	.align		4
.L_1:
        /*000c*/ 	.byte	0x04, 0x12
        /*000e*/ 	.short	(.L_3 - .L_2)
	.align		4
.L_2:
        /*0010*/ 	.word	index@(triton_poi_fused_add_div_mul_pow_sub_1)
        /*0014*/ 	.word	0x00000000


	//----- nvinfo : EIATTR_FRAME_SIZE
	.align		4
.L_3:
        /*0018*/ 	.byte	0x04, 0x11
        /*001a*/ 	.short	(.L_5 - .L_4)
	.align		4
.L_4:
        /*001c*/ 	.word	index@(triton_poi_fused_add_div_mul_pow_sub_1)
        /*0020*/ 	.word	0x00000000


	//----- nvinfo : EIATTR_MIN_STACK_SIZE
	.align		4
.L_5:
        /*0024*/ 	.byte	0x04, 0x12
        /*0026*/ 	.short	(.L_7 - .L_6)
	.align		4
.L_6:
        /*0028*/ 	.word	index@(triton_poi_fused_add_div_mul_pow_sub_1)
        /*002c*/ 	.word	0x00000000
.L_7:


//--------------------- .nv.info.triton_poi_fused_add_div_mul_pow_sub_1 --------------------------
	.section	.nv.info.triton_poi_fused_add_div_mul_pow_sub_1,"",@"SHT_CUDA_INFO"
	.sectionflags	@""
	.align	4


	//----- nvinfo : EIATTR_CUDA_API_VERSION
	.align		4
        /*0000*/ 	.byte	0x04, 0x37
        /*0002*/ 	.short	(.L_9 - .L_8)
.L_8:
        /*0004*/ 	.word	0x0000007c


	//----- nvinfo : EIATTR_KPARAM_INFO
	.align		4
.L_9:
        /*0008*/ 	.byte	0x04, 0x17
        /*000a*/ 	.short	(.L_11 - .L_10)
.L_10:
        /*000c*/ 	.word	0x00000000
        /*0010*/ 	.short	0x0007
        /*0012*/ 	.short	0x0038
        /*0014*/ 	.byte	0x00, 0xf0, 0x11, 0x00


	//----- nvinfo : EIATTR_KPARAM_INFO
	.align		4
.L_11:
        /*0018*/ 	.byte	0x04, 0x17
        /*001a*/ 	.short	(.L_13 - .L_12)
.L_12:
        /*001c*/ 	.word	0x00000000
        /*0020*/ 	.short	0x0006
        /*0022*/ 	.short	0x0030
        /*0024*/ 	.byte	0x00, 0xf4, 0x21, 0x00


	//----- nvinfo : EIATTR_KPARAM_INFO
	.align		4
.L_13:
        /*0028*/ 	.byte	0x04, 0x17
        /*002a*/ 	.short	(.L_15 - .L_14)
.L_14:
        /*002c*/ 	.word	0x00000000
        /*0030*/ 	.short	0x0005
        /*0032*/ 	.short	0x0028
        /*0034*/ 	.byte	0x00, 0xf4, 0x21, 0x00


	//----- nvinfo : EIATTR_KPARAM_INFO
	.align		4
.L_15:
        /*0038*/ 	.byte	0x04, 0x17
        /*003a*/ 	.short	(.L_17 - .L_16)
.L_16:
        /*003c*/ 	.word	0x00000000
        /*0040*/ 	.short	0x0004
        /*0042*/ 	.short	0x0020
        /*0044*/ 	.byte	0x00, 0xf4, 0x21, 0x00


	//----- nvinfo : EIATTR_KPARAM_INFO
	.align		4
.L_17:
        /*0048*/ 	.byte	0x04, 0x17
        /*004a*/ 	.short	(.L_19 - .L_18)
.L_18:
        /*004c*/ 	.word	0x00000000
        /*0050*/ 	.short	0x0003
        /*0052*/ 	.short	0x0018
        /*0054*/ 	.byte	0x00, 0xf4, 0x21, 0x00


	//----- nvinfo : EIATTR_KPARAM_INFO
	.align		4
.L_19:
        /*0058*/ 	.byte	0x04, 0x17
        /*005a*/ 	.short	(.L_21 - .L_20)
.L_20:
        /*005c*/ 	.word	0x00000000
        /*0060*/ 	.short	0x0002
        /*0062*/ 	.short	0x0010
        /*0064*/ 	.byte	0x00, 0xf4, 0x21, 0x00


	//----- nvinfo : EIATTR_KPARAM_INFO
	.align		4
.L_21:
        /*0068*/ 	.byte	0x04, 0x17
        /*006a*/ 	.short	(.L_23 - .L_22)
.L_22:
        /*006c*/ 	.word	0x00000000
        /*0070*/ 	.short	0x0001
        /*0072*/ 	.short	0x0008
        /*0074*/ 	.byte	0x00, 0xf4, 0x21, 0x00


	//----- nvinfo : EIATTR_KPARAM_INFO
	.align		4
.L_23:
        /*0078*/ 	.byte	0x04, 0x17
        /*007a*/ 	.short	(.L_25 - .L_24)
.L_24:
        /*007c*/ 	.word	0x00000000
        /*0080*/ 	.short	0x0000
        /*0082*/ 	.short	0x0000
        /*0084*/ 	.byte	0x00, 0xf4, 0x21, 0x00


	//----- nvinfo : EIATTR_SPARSE_MMA_MASK
	.align		4
.L_25:
        /*0088*/ 	.byte	0x03, 0x50
        /*008a*/ 	.short	0x0000


	//----- nvinfo : EIATTR_MAXREG_COUNT
	.align		4
        /*008c*/ 	.byte	0x03, 0x1b
        /*008e*/ 	.short	0x00ff


	//----- nvinfo : EIATTR_EXIT_INSTR_OFFSETS
	.align		4
        /*0090*/ 	.byte	0x04, 0x1c
        /*0092*/ 	.short	(.L_27 - .L_26)


	//   ....[0]....
.L_26:
        /*0094*/ 	.word	0x00000630


	//   ....[1]....
        /*0098*/ 	.word	0x00000650


	//----- nvinfo : EIATTR_REQNTID
	.align		4
.L_27:
        /*009c*/ 	.byte	0x04, 0x10
        /*009e*/ 	.short	(.L_29 - .L_28)
.L_28:
        /*00a0*/ 	.word	0x00000080
        /*00a4*/ 	.word	0x00000001
        /*00a8*/ 	.word	0x00000001


	//----- nvinfo : EIATTR_CBANK_PARAM_SIZE
	.align		4
.L_29:
        /*00ac*/ 	.byte	0x03, 0x19
        /*00ae*/ 	.short	0x003c


	//----- nvinfo : EIATTR_PARAM_CBANK
	.align		4
        /*00b0*/ 	.byte	0x04, 0x0a
        /*00b2*/ 	.short	(.L_31 - .L_30)
	.align		4
.L_30:
        /*00b4*/ 	.word	index@(.nv.constant0.triton_poi_fused_add_div_mul_pow_sub_1)
        /*00b8*/ 	.short	0x0210
        /*00ba*/ 	.short	0x003c


	//----- nvinfo : EIATTR_SW_WAR
	.align		4
.L_31:
        /*00bc*/ 	.byte	0x04, 0x36
        /*00be*/ 	.short	(.L_33 - .L_32)
.L_32:
        /*00c0*/ 	.word	0x00000008
.L_33:


//--------------------- .nv.callgraph             --------------------------
	.section	.nv.callgraph,"",@"SHT_CUDA_CALLGRAPH"
	.align	4
	.sectionentsize	8
	.align		4
        /*0000*/ 	.word	0x00000000
	.align		4
        /*0004*/ 	.word	0xffffffff
	.align		4
        /*0008*/ 	.word	0x00000000
	.align		4
        /*000c*/ 	.word	0xfffffffe
	.align		4
        /*0010*/ 	.word	0x00000000
	.align		4
        /*0014*/ 	.word	0xfffffffd
	.align		4
        /*0018*/ 	.word	0x00000000
	.align		4
        /*001c*/ 	.word	0xfffffffc


//--------------------- .text.triton_poi_fused_add_div_mul_pow_sub_1 --------------------------
	.section	.text.triton_poi_fused_add_div_mul_pow_sub_1,"ax",@progbits
	.align	128
        .global         triton_poi_fused_add_div_mul_pow_sub_1
        .type           triton_poi_fused_add_div_mul_pow_sub_1,@function
        .size           triton_poi_fused_add_div_mul_pow_sub_1,(.L_x_1 - triton_poi_fused_add_div_mul_pow_sub_1)
        .other          triton_poi_fused_add_div_mul_pow_sub_1,@"STO_CUDA_ENTRY STV_DEFAULT"
triton_poi_fused_add_div_mul_pow_sub_1:
.text.triton_poi_fused_add_div_mul_pow_sub_1:
[----:B------:R-:W0:Y:S01]  /*0000*/  LDC R1, c[0x0][0x28] ;  /* 0x00000a00ff017b82 */ /* 0x000e220000000800 */
[----:B------:R-:W1:Y:S07]  /*0010*/  S2R R0, SR_TID.X ;  /* 0x0000000000007919 */ /* 0x000e6e0000002100 */
[----:B------:R-:W2:Y:S01]  /*0020*/  LDC.64 R16, c[0x0][0x220] ;  /* 0x00008800ff107b82 */ /* 0x000ea20000000a00 */
[----:B------:R-:W-:Y:S01]  /*0030*/  HFMA2.MMA R2, -RZ, RZ, 0, 0 ;  /* 0x00000000ff027435 */ /* 0x000fe200000001ff */
[----:B------:R-:W-:Y:S01]  /*0040*/  CS2R R6, SRZ ;  /* 0x0000000000067805 */ /* 0x000fe2000001ff00 */
[----:B------:R-:W3:Y:S01]  /*0050*/  S2R R3, SR_CTAID.X ;  /* 0x0000000000037919 */ /* 0x000ee20000002500 */
[----:B------:R-:W-:Y:S01]  /*0060*/  CS2R R10, SRZ ;  /* 0x00000000000a7805 */ /* 0x000fe2000001ff00 */
[----:B------:R-:W-:Y:S01]  /*0070*/  ULDC.64 UR4, c[0x0][0x208] ;  /* 0x0000820000047ab9 */ /* 0x000fe20000000a00 */
[----:B------:R-:W-:-:S02]  /*0080*/  CS2R R4, SRZ ;  /* 0x0000000000047805 */ /* 0x000fc4000001ff00 */
[----:B------:R-:W-:Y:S01]  /*0090*/  CS2R R8, SRZ ;  /* 0x0000000000087805 */ /* 0x000fe2000001ff00 */
[----:B------:R-:W4:Y:S08]  /*00a0*/  LDC.64 R24, c[0x0][0x218] ;  /* 0x00008600ff187b82 */ /* 0x000f300000000a00 */
[----:B------:R-:W5:Y:S08]  /*00b0*/  LDC.64 R12, c[0x0][0x238] ;  /* 0x00008e00ff0c7b82 */ /* 0x000f700000000a00 */
[----:B------:R-:W5:Y:S01]  /*00c0*/  LDC.64 R22, c[0x0][0x210] ;  /* 0x00008400ff167b82 */ /* 0x000f620000000a00 */
[----:B-1----:R-:W-:-:S07]  /*00d0*/  SHF.L.U32 R0, R0, 0x1, RZ ;  /* 0x0000000100007819 */ /* 0x002fce00000006ff */
[----:B------:R-:W1:Y:S01]  /*00e0*/  LDC.64 R14, c[0x0][0x230] ;  /* 0x00008c00ff0e7b82 */ /* 0x000e620000000a00 */
[----:B------:R-:W-:-:S04]  /*00f0*/  LOP3.LUT R0, R0, 0xfe, RZ, 0xc0, !PT ;  /* 0x000000fe00007812 */ /* 0x000fc800078ec0ff */
[----:B---3--:R-:W-:-:S04]  /*0100*/  LEA R3, R3, R0, 0x8 ;  /* 0x0000000003037211 */ /* 0x008fc800078e40ff */
[C---:B------:R-:W-:Y:S01]  /*0110*/  ISETP.GE.AND P4, PT, R3.reuse, 0xd240, PT ;  /* 0x0000d2400300780c */ /* 0x040fe20003f86270 */
[----:B------:R-:W-:-:S05]  /*0120*/  IMAD.HI R0, R3, -0x6425bedb, R2 ;  /* 0x9bda412503007827 */ /* 0x000fca00078e0202 */
[----:B------:R-:W-:-:S04]  /*0130*/  SHF.R.U32.HI R19, RZ, 0x1f, R0 ;  /* 0x0000001fff137819 */ /* 0x000fc80000011600 */
[----:B------:R-:W-:-:S05]  /*0140*/  LEA.HI.SX32 R21, R0, R19, 0x13 ;  /* 0x0000001300157211 */ /* 0x000fca00078f9aff */
[----:B--2---:R-:W-:-:S04]  /*0150*/  IMAD.WIDE R16, R21, 0x4, R16 ;  /* 0x0000000415107825 */ /* 0x004fc800078e0210 */
[----:B------:R-:W-:Y:S01]  /*0160*/  IMAD R21, R21, -0x3490, R3 ;  /* 0xffffcb7015157824 */ /* 0x000fe200078e0203 */
[----:B------:R-:W2:Y:S03]  /*0170*/  @!P4 LDG.E.EL R2, desc[UR4][R16.64] ;  /* 0x000000041002c981 */ /* 0x000ea6000c2e1900 */
[----:B----4-:R-:W-:-:S04]  /*0180*/  IMAD.WIDE R24, R21, 0x4, R24 ;  /* 0x0000000415187825 */ /* 0x010fc800078e0218 */
[C---:B-----5:R-:W-:Y:S01]  /*0190*/  IMAD.WIDE R28, R21.reuse, 0x4, R12 ;  /* 0x00000004151c7825 */ /* 0x060fe200078e020c */
[----:B------:R-:W3:Y:S01]  /*01a0*/  @!P4 LDG.E.EL.64 R6, desc[UR4][R24.64] ;  /* 0x000000041806c981 */ /* 0x000ee2000c2e1b00 */
[----:B------:R-:W4:Y:S02]  /*01b0*/  LDC.64 R12, c[0x0][0x228] ;  /* 0x00008a00ff0c7b82 */ /* 0x000f240000000a00 */
[C---:B0-----:R-:W-:Y:S01]  /*01c0*/  IMAD.WIDE R22, R21.reuse, 0x4, R22 ;  /* 0x0000000415167825 */ /* 0x041fe200078e0216 */
[----:B------:R-:W3:Y:S03]  /*01d0*/  @!P4 LDG.E.EL.64 R10, desc[UR4][R28.64] ;  /* 0x000000041c0ac981 */ /* 0x000ee6000c2e1b00 */
[----:B-1----:R-:W-:Y:S01]  /*01e0*/  IMAD.WIDE R26, R21, 0x4, R14 ;  /* 0x00000004151a7825 */ /* 0x002fe200078e020e */
[----:B------:R-:W5:Y:S01]  /*01f0*/  @!P4 LDG.E.EL.64 R4, desc[UR4][R22.64] ;  /* 0x000000041604c981 */ /* 0x000f62000c2e1b00 */
[----:B------:R-:W-:-:S03]  /*0200*/  MOV R14, RZ ;  /* 0x000000ff000e7202 */ /* 0x000fc60000000f00 */
[----:B------:R-:W5:Y:S04]  /*0210*/  @!P4 LDG.E.EL.64 R8, desc[UR4][R26.64] ;  /* 0x000000041a08c981 */ /* 0x000f68000c2e1b00 */
[----:B------:R0:W5:Y:S01]  /*0220*/  @!P4 LDG.E.EL R14, desc[UR4][R16.64] ;  /* 0x00000004100ec981 */ /* 0x000162000c2e1900 */
[----:B----4-:R-:W-:Y:S01]  /*0230*/  IMAD.WIDE R20, R21, 0x4, R12 ;  /* 0x0000000415147825 */ /* 0x010fe200078e020c */
[----:B------:R-:W-:-:S06]  /*0240*/  CS2R R12, SRZ ;  /* 0x00000000000c7805 */ /* 0x000fcc000001ff00 */
[----:B------:R-:W4:Y:S01]  /*0250*/  @!P4 LDG.E.EL.64 R12, desc[UR4][R20.64] ;  /* 0x00000004140cc981 */ /* 0x000f22000c2e1b00 */
[----:B------:R-:W-:Y:S01]  /*0260*/  LEA.HI.SX32 R19, R0, R19, 0x15 ;  /* 0x0000001300137211 */ /* 0x000fe200078faaff */
[----:B--2---:R-:W-:Y:S01]  /*0270*/  FMUL R2, R2, 100000 ;  /* 0x47c3500002027820 */ /* 0x004fe20000400000 */
[----:B---3--:R-:W-:Y:S01]  /*0280*/  FFMA R15, -R6, R6, R10 ;  /* 0x00000006060f7223 */ /* 0x008fe2000000010a */
[----:B------:R-:W-:-:S03]  /*0290*/  FFMA R11, -R7, R7, R11 ;  /* 0x00000007070b7223 */ /* 0x000fc6000000010b */
[----:B------:R-:W-:Y:S01]  /*02a0*/  FMUL R15, R15, 1.0208333730697631836 ;  /* 0x3f82aaab0f0f7820 */ /* 0x000fe20000400000 */
[----:B------:R-:W-:Y:S01]  /*02b0*/  FMUL R11, R11, 1.0208333730697631836 ;  /* 0x3f82aaab0b0b7820 */ /* 0x000fe20000400000 */
[----:B-----5:R-:W-:Y:S01]  /*02c0*/  FFMA R8, -R4, R4, R8 ;  /* 0x0000000404087223 */ /* 0x020fe20000000108 */
[----:B------:R-:W-:Y:S01]  /*02d0*/  FFMA R10, -R5, R5, R9 ;  /* 0x00000005050a7223 */ /* 0x000fe20000000109 */
[----:B------:R-:W-:Y:S02]  /*02e0*/  FMUL R9, R6, R6 ;  /* 0x0000000606097220 */ /* 0x000fe40000400000 */
[----:B0-----:R-:W-:Y:S01]  /*02f0*/  FFMA R17, R8, 1.0208333730697631836, R15 ;  /* 0x3f82aaab08117823 */ /* 0x001fe2000000000f */
[----:B------:R-:W-:Y:S01]  /*0300*/  FFMA R16, R10, 1.0208333730697631836, R11 ;  /* 0x3f82aaab0a107823 */ /* 0x000fe2000000000b */
[----:B------:R-:W-:Y:S01]  /*0310*/  FMUL R15, R2, 0.0099999997764825820923 ;  /* 0x3c23d70a020f7820 */ /* 0x000fe20000400000 */
[----:B------:R-:W-:Y:S01]  /*0320*/  FFMA R10, R4, R4, R9 ;  /* 0x00000004040a7223 */ /* 0x000fe20000000009 */
[----:B------:R-:W-:Y:S01]  /*0330*/  FMUL R2, R2, 0.029999999329447746277 ;  /* 0x3cf5c28f02027820 */ /* 0x000fe20000400000 */
[----:B------:R-:W-:Y:S01]  /*0340*/  FMUL R14, R14, 100000 ;  /* 0x47c350000e0e7820 */ /* 0x000fe20000400000 */
[----:B------:R-:W-:Y:S01]  /*0350*/  FMUL R8, R7, R7 ;  /* 0x0000000707087220 */ /* 0x000fe20000400000 */
[----:B------:R-:W-:Y:S01]  /*0360*/  FFMA R11, R15, R15, R10 ;  /* 0x0000000f0f0b7223 */ /* 0x000fe2000000000a */
[----:B------:R-:W-:Y:S01]  /*0370*/  FFMA R18, R2, R2, R17 ;  /* 0x0000000202127223 */ /* 0x000fe20000000011 */
[C---:B------:R-:W-:Y:S01]  /*0380*/  FMUL R10, R14.reuse, 0.0099999997764825820923 ;  /* 0x3c23d70a0e0a7820 */ /* 0x040fe20000400000 */
[----:B------:R-:W-:Y:S01]  /*0390*/  FFMA R17, R5, R5, R8 ;  /* 0x0000000505117223 */ /* 0x000fe20000000008 */
[----:B------:R-:W-:Y:S01]  /*03a0*/  FMUL R9, R14, 0.029999999329447746277 ;  /* 0x3cf5c28f0e097820 */ /* 0x000fe20000400000 */
[----:B------:R-:W-:-:S02]  /*03b0*/  FMUL R11, R11, R18 ;  /* 0x000000120b0b7220 */ /* 0x000fc40000400000 */
[----:B------:R-:W-:Y:S01]  /*03c0*/  FFMA R17, R10, R10, R17 ;  /* 0x0000000a0a117223 */ /* 0x000fe20000000011 */
[----:B------:R-:W-:-:S04]  /*03d0*/  FFMA R16, R9, R9, R16 ;  /* 0x0000000909107223 */ /* 0x000fc80000000010 */
[----:B------:R-:W-:Y:S01]  /*03e0*/  FMUL R8, R17, R16 ;  /* 0x0000001011087220 */ /* 0x000fe20000400000 */
[C---:B------:R-:W-:Y:S01]  /*03f0*/  FSETP.GT.AND P0, PT, |R11|.reuse, 8.50705917302346158658e+37, PT ;  /* 0x7e8000000b00780b */ /* 0x040fe20003f04200 */
[----:B------:R-:W-:Y:S01]  /*0400*/  FADD R17, R4, R4 ;  /* 0x0000000404117221 */ /* 0x000fe20000000000 */
[----:B------:R-:W-:Y:S02]  /*0410*/  FSETP.GEU.AND P2, PT, |R11|, 1.175494350822287508e-38, PT ;  /* 0x008000000b00780b */ /* 0x000fe40003f4e200 */
[C---:B------:R-:W-:Y:S01]  /*0420*/  FSETP.GT.AND P1, PT, |R8|.reuse, 8.50705917302346158658e+37, PT ;  /* 0x7e8000000800780b */ /* 0x040fe20003f24200 */
[----:B------:R-:W-:Y:S01]  /*0430*/  FMUL R14, R15, R15 ;  /* 0x0000000f0f0e7220 */ /* 0x000fe20000400000 */
[----:B------:R-:W-:Y:S01]  /*0440*/  FSETP.GEU.AND P3, PT, |R8|, 1.175494350822287508e-38, PT ;  /* 0x008000000800780b */ /* 0x000fe20003f6e200 */
[----:B----4-:R-:W-:Y:S02]  /*0450*/  FFMA R12, R6, -R4, R12 ;  /* 0x80000004060c7223 */ /* 0x010fe4000000000c */
[----:B------:R-:W-:Y:S01]  /*0460*/  FFMA R0, R17, R6, R14 ;  /* 0x0000000611007223 */ /* 0x000fe2000000000e */
[----:B------:R-:W-:Y:S01]  /*0470*/  FFMA R14, R7, -R5, R13 ;  /* 0x80000005070e7223 */ /* 0x000fe2000000000d */
[----:B------:R-:W-:Y:S01]  /*0480*/  FADD R6, R5, R5 ;  /* 0x0000000505067221 */ /* 0x000fe20000000000 */
[----:B------:R-:W-:Y:S01]  /*0490*/  FMUL R15, R12, 1.0208333730697631836 ;  /* 0x3f82aaab0c0f7820 */ /* 0x000fe20000400000 */
[----:B------:R-:W-:Y:S01]  /*04a0*/  @P0 FMUL R11, R11, 0.25 ;  /* 0x3e8000000b0b0820 */ /* 0x000fe20000400000 */
[----:B------:R-:W0:Y:S01]  /*04b0*/  LDC.64 R4, c[0x0][0x240] ;  /* 0x00009000ff047b82 */ /* 0x000e220000000a00 */
[----:B------:R-:W-:-:S02]  /*04c0*/  FMUL R17, R14, 1.0208333730697631836 ;  /* 0x3f82aaab0e117820 */ /* 0x000fc40000400000 */
[----:B------:R-:W-:Y:S01]  /*04d0*/  @P1 FMUL R8, R8, 0.25 ;  /* 0x3e80000008081820 */ /* 0x000fe20000400000 */
[----:B------:R-:W-:Y:S01]  /*04e0*/  @!P2 FMUL R11, R11, 16777216 ;  /* 0x4b8000000b0ba820 */ /* 0x000fe20000400000 */
[----:B------:R-:W-:Y:S01]  /*04f0*/  FMUL R13, R10, R10 ;  /* 0x0000000a0a0d7220 */ /* 0x000fe20000400000 */
[----:B------:R-:W-:Y:S01]  /*0500*/  FFMA R15, R12, 1.0208333730697631836, R15 ;  /* 0x3f82aaab0c0f7823 */ /* 0x000fe2000000000f */
[----:B------:R-:W-:Y:S01]  /*0510*/  FFMA R14, R14, 1.0208333730697631836, R17 ;  /* 0x3f82aaab0e0e7823 */ /* 0x000fe20000000011 */
[----:B------:R-:W-:Y:S01]  /*0520*/  @!P3 FMUL R8, R8, 16777216 ;  /* 0x4b8000000808b820 */ /* 0x000fe20000400000 */
[----:B------:R-:W-:Y:S01]  /*0530*/  FFMA R6, R6, R7, R13 ;  /* 0x0000000706067223 */ /* 0x000fe2000000000d */
[----:B------:R-:W-:Y:S01]  /*0540*/  FFMA R15, R2, R2, R15 ;  /* 0x00000002020f7223 */ /* 0x000fe2000000000f */
[----:B------:R-:W-:Y:S01]  /*0550*/  FFMA R9, R9, R9, R14 ;  /* 0x0000000909097223 */ /* 0x000fe2000000000e */
[----:B------:R-:W1:Y:S02]  /*0560*/  MUFU.RCP R11, R11 ;  /* 0x0000000b000b7308 */ /* 0x000e640000001000 */
[----:B------:R-:W-:Y:S01]  /*0570*/  FMUL R0, R0, R15 ;  /* 0x0000000f00007220 */ /* 0x000fe20000400000 */
[----:B------:R-:W-:-:S05]  /*0580*/  FMUL R6, R6, R9 ;  /* 0x0000000906067220 */ /* 0x000fca0000400000 */
[----:B------:R-:W2:Y:S01]  /*0590*/  MUFU.RCP R7, R8 ;  /* 0x0000000800077308 */ /* 0x000ea20000001000 */
[C---:B------:R-:W-:Y:S02]  /*05a0*/  IMAD R2, R19.reuse, -0xd24, R3 ;  /* 0xfffff2dc13027824 */ /* 0x040fe400078e0203 */
[----:B------:R-:W-:Y:S01]  /*05b0*/  @P0 FMUL R0, R0, 0.25 ;  /* 0x3e80000000000820 */ /* 0x000fe20000400000 */
[----:B------:R-:W-:Y:S01]  /*05c0*/  @P1 FMUL R6, R6, 0.25 ;  /* 0x3e80000006061820 */ /* 0x000fe20000400000 */
[----:B------:R-:W-:Y:S02]  /*05d0*/  IMAD R19, R19, 0xd40, R2 ;  /* 0x00000d4013137824 */ /* 0x000fe400078e0202 */
[----:B------:R-:W-:Y:S01]  /*05e0*/  @!P2 FMUL R0, R0, 16777216 ;  /* 0x4b8000000000a820 */ /* 0x000fe20000400000 */
[----:B------:R-:W-:Y:S01]  /*05f0*/  @!P3 FMUL R6, R6, 16777216 ;  /* 0x4b8000000606b820 */ /* 0x000fe20000400000 */
[----:B0-----:R-:W-:-:S04]  /*0600*/  IMAD.WIDE R4, R19, 0x4, R4 ;  /* 0x0000000413047825 */ /* 0x001fc800078e0204 */
[----:B-1----:R-:W-:Y:S01]  /*0610*/  FMUL R2, R11, R0 ;  /* 0x000000000b027220 */ /* 0x002fe20000400000 */
[----:B--2---:R-:W-:Y:S01]  /*0620*/  FMUL R3, R7, R6 ;  /* 0x0000000607037220 */ /* 0x004fe20000400000 */
[----:B------:R-:W-:Y:S06]  /*0630*/  @P4 EXIT ;  /* 0x000000000000494d */ /* 0x000fec0003800000 */
[----:B------:R-:W-:Y:S01]  /*0640*/  STG.E.64 desc[UR4][R4.64], R2 ;  /* 0x0000000204007986 */ /* 0x000fe2000c101b04 */
[----:B------:R-:W-:Y:S05]  /*0650*/  EXIT ;  /* 0x000000000000794d */ /* 0x000fea0003800000 */
.L_x_0:
[----:B------:R-:W-:-:S00]  /*0660*/  BRA `(.L_x_0) ;  /* 0xfffffffc00fc7947 */ /* 0x000fc0000383ffff */
[----:B------:R-:W-:-:S00]  /*0670*/  NOP ;  /* 0x0000000000007918 */ /* 0x000fc00000000000 */
        /* <DEDUP_REMOVED lines=8> */
.L_x_1:


//--------------------- .nv.constant0.triton_poi_fused_add_div_mul_pow_sub_1 --------------------------
	.section	.nv.constant0.triton_poi_fused_add_div_mul_pow_sub_1,"a",@progbits
	.sectionflags	@""
	.align	4
.nv.constant0.triton_poi_fused_add_div_mul_pow_sub_1:
	.zero		588
